//
// Generated by NVIDIA NVVM Compiler
//
// Compiler Build ID: CL-36424714
// Cuda compilation tools, release 13.0, V13.0.88
// Based on NVVM 20.0.0
//

.version 9.0
.target sm_100
.address_size 64

	// .globl	_Z6kernelPdS_i

.visible .entry _Z6kernelPdS_i(
	.param .u64 .ptr .align 1 _Z6kernelPdS_i_param_0,
	.param .u64 .ptr .align 1 _Z6kernelPdS_i_param_1,
	.param .u32 _Z6kernelPdS_i_param_2
)
{
	.reg .pred 	%p<4>;
	.reg .b32 	%r<11>;
	.reg .b64 	%rd<8>;
	.reg .b64 	%fd<4>;

	ld.param.u64 	%rd3, [_Z6kernelPdS_i_param_0];
	ld.param.u64 	%rd4, [_Z6kernelPdS_i_param_1];
	ld.param.u32 	%r6, [_Z6kernelPdS_i_param_2];
	mov.u32 	%r1, %ntid.x;
	mov.u32 	%r7, %ctaid.x;
	mov.u32 	%r8, %tid.x;
	mad.lo.s32 	%r10, %r1, %r7, %r8;
	setp.ge.s32 	%p1, %r10, %r6;
	@%p1 bra 	$L__BB0_3;
	mov.u32 	%r9, %nctaid.x;
	mul.lo.s32 	%r3, %r1, %r9;
	cvta.to.global.u64 	%rd1, %rd3;
	cvta.to.global.u64 	%rd2, %rd4;
$L__BB0_2:
	mul.wide.s32 	%rd5, %r10, 8;
	add.s64 	%rd6, %rd2, %rd5;
	add.s64 	%rd7, %rd1, %rd5;
	ld.global.f64 	%fd1, [%rd7];
	ld.global.f64 	%fd2, [%rd6];
	setp.le.f64 	%p2, %fd1, %fd2;
	selp.f64 	%fd3, %fd1, %fd2, %p2;
	st.global.f64 	[%rd7], %fd3;
	add.s32 	%r10, %r10, %r3;
	setp.lt.s32 	%p3, %r10, %r6;
	@%p3 bra 	$L__BB0_2;
$L__BB0_3:
	ret;

}


// ===== COMPILED SASS (sm_100) =====

	.target	sm_100

	.elftype	@"ET_EXEC"


//--------------------- .note.nv.tkinfo           --------------------------
	.section	.note.nv.tkinfo,"",@"SHT_NOTE"
	.sectionflags	@"SHF_NOTE_NV_TKINFO"
	.tkinfo
        /*0018*/ 	.word	0x00000002
        /*0030*/ 	.string	""
        /*0030*/ 	.string	"ptxas"
        /*0030*/ 	.string	"Cuda compilation tools, release 13.0, V13.0.88"
        /*0030*/ 	.string	"Build cuda_13.0.r13.0/compiler.36424714_0"
        /*0030*/ 	.string	"-arch sm_100 -m 64 "



//--------------------- .note.nv.cuinfo           --------------------------
	.section	.note.nv.cuinfo,"",@"SHT_NOTE"
	.sectionflags	@"SHF_NOTE_NV_CUINFO"
        /*0018*/ 	.short	0x0002
        /*001a*/ 	.short	0x0064
        /*001c*/ 	.short	0x0082
	.zero		2


//--------------------- .nv.info                  --------------------------
	.section	.nv.info,"",@"SHT_CUDA_INFO"
	.align	4


	//----- nvinfo : EIATTR_REGCOUNT
	.align		4
        /*0000*/ 	.byte	0x04, 0x2f
        /*0002*/ 	.short	(.L_1 - .L_0)
	.align		4
.L_0:
        /*0004*/ 	.word	index@(_Z6kernelPdS_i)
        /*0008*/ 	.word	0x0000000e


	//----- nvinfo : EIATTR_FRAME_SIZE
	.align		4
.L_1:
        /*000c*/ 	.byte	0x04, 0x11
        /*000e*/ 	.short	(.L_3 - .L_2)
	.align		4
.L_2:
        /*0010*/ 	.word	index@(_Z6kernelPdS_i)
        /*0014*/ 	.word	0x00000000


	//----- nvinfo : EIATTR_MIN_STACK_SIZE
	.align		4
.L_3:
        /*0018*/ 	.byte	0x04, 0x12
        /*001a*/ 	.short	(.L_5 - .L_4)
	.align		4
.L_4:
        /*001c*/ 	.word	index@(_Z6kernelPdS_i)
        /*0020*/ 	.word	0x00000000
.L_5:


//--------------------- .nv.compat                --------------------------
	.section	.nv.compat,"",@"SHT_CUDA_COMPAT_INFO"
	.align	4
        /*0000*/ 	.byte	0x02, 0x09, 0x00, 0x00, 0x02, 0x02, 0x01, 0x00, 0x02, 0x05, 0x05, 0x00, 0x03, 0x07, 0x01, 0x01
        /*0010*/ 	.byte	0x02, 0x03, 0x00, 0x00, 0x02, 0x06, 0x01, 0x00, 0x04, 0x0b, 0x08, 0x00, 0x01, 0x00, 0x00, 0x00
        /*0020*/ 	.byte	0x00, 0x00, 0x00, 0x00


//--------------------- .nv.info._Z6kernelPdS_i   --------------------------
	.section	.nv.info._Z6kernelPdS_i,"",@"SHT_CUDA_INFO"
	.sectionflags	@""
	.align	4


	//----- nvinfo : EIATTR_CUDA_API_VERSION
	.align		4
        /*0000*/ 	.byte	0x04, 0x37
        /*0002*/ 	.short	(.L_7 - .L_6)
.L_6:
        /*0004*/ 	.word	0x00000082


	//----- nvinfo : EIATTR_KPARAM_INFO
	.align		4
.L_7:
        /*0008*/ 	.byte	0x04, 0x17
        /*000a*/ 	.short	(.L_9 - .L_8)
.L_8:
        /*000c*/ 	.word	0x00000000
        /*0010*/ 	.short	0x0002
        /*0012*/ 	.short	0x0010
        /*0014*/ 	.byte	0x00, 0xf0, 0x11, 0x00


	//----- nvinfo : EIATTR_KPARAM_INFO
	.align		4
.L_9:
        /*0018*/ 	.byte	0x04, 0x17
        /*001a*/ 	.short	(.L_11 - .L_10)
.L_10:
        /*001c*/ 	.word	0x00000000
        /*0020*/ 	.short	0x0001
        /*0022*/ 	.short	0x0008
        /*0024*/ 	.byte	0x00, 0xf5, 0x21, 0x00


	//----- nvinfo : EIATTR_KPARAM_INFO
	.align		4
.L_11:
        /*0028*/ 	.byte	0x04, 0x17
        /*002a*/ 	.short	(.L_13 - .L_12)
.L_12:
        /*002c*/ 	.word	0x00000000
        /*0030*/ 	.short	0x0000
        /*0032*/ 	.short	0x0000
        /*0034*/ 	.byte	0x00, 0xf5, 0x21, 0x00


	//----- nvinfo : EIATTR_SPARSE_MMA_MASK
	.align		4
.L_13:
        /*0038*/ 	.byte	0x03, 0x50
        /*003a*/ 	.short	0x0000


	//----- nvinfo : EIATTR_MAXREG_COUNT
	.align		4
        /*003c*/ 	.byte	0x03, 0x1b
        /*003e*/ 	.short	0x00ff


	//----- nvinfo : EIATTR_MERCURY_ISA_VERSION
	.align		4
        /*0040*/ 	.byte	0x03, 0x5f
        /*0042*/ 	.short	0x0101


	//----- nvinfo : EIATTR_VRC_CTA_INIT_COUNT
	.align		4
        /*0044*/ 	.byte	0x02, 0x4a
	.zero		1
	.zero		1


	//----- nvinfo : EIATTR_EXIT_INSTR_OFFSETS
	.align		4
        /*0048*/ 	.byte	0x04, 0x1c
        /*004a*/ 	.short	(.L_15 - .L_14)


	//   ....[0]....
.L_14:
        /*004c*/ 	.word	0x00000070


	//   ....[1]....
        /*0050*/ 	.word	0x00000180


	//----- nvinfo : EIATTR_CRS_STACK_SIZE
	.align		4
.L_15:
        /*0054*/ 	.byte	0x04, 0x1e
        /*0056*/ 	.short	(.L_17 - .L_16)
.L_16:
        /*0058*/ 	.word	0x00000000


	//----- nvinfo : EIATTR_CBANK_PARAM_SIZE
	.align		4
.L_17:
        /*005c*/ 	.byte	0x03, 0x19
        /*005e*/ 	.short	0x0014


	//----- nvinfo : EIATTR_PARAM_CBANK
	.align		4
        /*0060*/ 	.byte	0x04, 0x0a
        /*0062*/ 	.short	(.L_19 - .L_18)
	.align		4
.L_18:
        /*0064*/ 	.word	index@(.nv.constant0._Z6kernelPdS_i)
        /*0068*/ 	.short	0x0380
        /*006a*/ 	.short	0x0014


	//----- nvinfo : EIATTR_SW_WAR
	.align		4
.L_19:
        /*006c*/ 	.byte	0x04, 0x36
        /*006e*/ 	.short	(.L_21 - .L_20)
.L_20:
        /*0070*/ 	.word	0x00000008
.L_21:


//--------------------- .nv.callgraph             --------------------------
	.section	.nv.callgraph,"",@"SHT_CUDA_CALLGRAPH"
	.align	4
	.sectionentsize	8
	.align		4
        /*0000*/ 	.word	0x00000000
	.align		4
        /*0004*/ 	.word	0xffffffff
	.align		4
        /*0008*/ 	.word	0x00000000
	.align		4
        /*000c*/ 	.word	0xfffffffe
	.align		4
        /*0010*/ 	.word	0x00000000
	.align		4
        /*0014*/ 	.word	0xfffffffd
	.align		4
        /*0018*/ 	.word	0x00000000
	.align		4
        /*001c*/ 	.word	0xfffffffc


//--------------------- .text._Z6kernelPdS_i      --------------------------
	.section	.text._Z6kernelPdS_i,"ax",@progbits
	.align	128
        .global         _Z6kernelPdS_i
        .type           _Z6kernelPdS_i,@function
        .size           _Z6kernelPdS_i,(.L_x_2 - _Z6kernelPdS_i)
        .other          _Z6kernelPdS_i,@"STO_CUDA_ENTRY STV_DEFAULT"
_Z6kernelPdS_i:
.text._Z6kernelPdS_i:
[----:B------:R-:W-:Y:S01]  /*0000*/  LDC R1, c[0x0][0x37c] ;  /* 0x0000df00ff017b82 */ /* 0x000fe20000000800 */
[----:B------:R-:W0:Y:S01]  /*0010*/  S2R R0, SR_CTAID.X ;  /* 0x0000000000007919 */ /* 0x000e220000002500 */
[----:B------:R-:W0:Y:S01]  /*0020*/  LDCU UR4, c[0x0][0x360] ;  /* 0x00006c00ff0477ac */ /* 0x000e220008000800 */
[----:B------:R-:W0:Y:S01]  /*0030*/  S2R R3, SR_TID.X ;  /* 0x0000000000037919 */ /* 0x000e220000002100 */
[----:B------:R-:W1:Y:S01]  /*0040*/  LDCU UR8, c[0x0][0x390] ;  /* 0x00007200ff0877ac */ /* 0x000e620008000800 */
[----:B0-----:R-:W-:-:S05]  /*0050*/  IMAD R0, R0, UR4, R3 ;  /* 0x0000000400007c24 */ /* 0x001fca000f8e0203 */
[----:B-1----:R-:W-:-:S13]  /*0060*/  ISETP.GE.AND P0, PT, R0, UR8, PT ;  /* 0x0000000800007c0c */ /* 0x002fda000bf06270 */
[----:B------:R-:W-:Y:S05]  /*0070*/  @P0 EXIT ;  /* 0x000000000000094d */ /* 0x000fea0003800000 */
[----:B------:R-:W0:Y:S01]  /*0080*/  LDC.64 R10, c[0x0][0x380] ;  /* 0x0000e000ff0a7b82 */ /* 0x000e220000000a00 */
[----:B------:R-:W1:Y:S01]  /*0090*/  LDCU UR5, c[0x0][0x370] ;  /* 0x00006e00ff0577ac */ /* 0x000e620008000800 */
[----:B------:R-:W2:Y:S06]  /*00a0*/  LDCU.64 UR6, c[0x0][0x358] ;  /* 0x00006b00ff0677ac */ /* 0x000eac0008000a00 */
[----:B------:R-:W3:Y:S01]  /*00b0*/  LDC.64 R8, c[0x0][0x388] ;  /* 0x0000e200ff087b82 */ /* 0x000ee20000000a00 */
[----:B-1----:R-:W-:-:S12]  /*00c0*/  UIMAD UR4, UR4, UR5, URZ ;  /* 0x00000005040472a4 */ /* 0x002fd8000f8e02ff */
.L_x_0:
[----:B---3--:R-:W-:-:S04]  /*00d0*/  IMAD.WIDE R2, R0, 0x8, R8 ;  /* 0x0000000800027825 */ /* 0x008fc800078e0208 */
[C---:B01----:R-:W-:Y:S02]  /*00e0*/  IMAD.WIDE R4, R0.reuse, 0x8, R10 ;  /* 0x0000000800047825 */ /* 0x043fe400078e020a */
[----:B--2---:R-:W2:Y:S04]  /*00f0*/  LDG.E.64 R2, desc[UR6][R2.64] ;  /* 0x0000000602027981 */ /* 0x004ea8000c1e1b00 */
[----:B------:R-:W2:Y:S01]  /*0100*/  LDG.E.64 R6, desc[UR6][R4.64] ;  /* 0x0000000604067981 */ /* 0x000ea2000c1e1b00 */
[----:B------:R-:W-:Y:S01]  /*0110*/  IADD3 R0, PT, PT, R0, UR4, RZ ;  /* 0x0000000400007c10 */ /* 0x000fe2000fffe0ff */
[----:B--2---:R-:W-:-:S06]  /*0120*/  DSETP.GTU.AND P0, PT, R6, R2, PT ;  /* 0x000000020600722a */ /* 0x004fcc0003f0c000 */
[----:B------:R-:W-:Y:S02]  /*0130*/  FSEL R6, R6, R2, !P0 ;  /* 0x0000000206067208 */ /* 0x000fe40004000000 */
[----:B------:R-:W-:Y:S02]  /*0140*/  FSEL R7, R7, R3, !P0 ;  /* 0x0000000307077208 */ /* 0x000fe40004000000 */
[----:B------:R-:W-:-:S03]  /*0150*/  ISETP.GE.AND P0, PT, R0, UR8, PT ;  /* 0x0000000800007c0c */ /* 0x000fc6000bf06270 */
[----:B------:R1:W-:Y:S10]  /*0160*/  STG.E.64 desc[UR6][R4.64], R6 ;  /* 0x0000000604007986 */ /* 0x0003f4000c101b06 */
[----:B------:R-:W-:Y:S05]  /*0170*/  @!P0 BRA `(.L_x_0) ;  /* 0xfffffffc00d48947 */ /* 0x000fea000383ffff */
[----:B------:R-:W-:Y:S05]  /*0180*/  EXIT ;  /* 0x000000000000794d */ /* 0x000fea0003800000 */
.L_x_1:
[----:B------:R-:W-:-:S00]  /*0190*/  BRA `(.L_x_1) ;  /* 0xfffffffc00fc7947 */ /* 0x000fc0000383ffff */
[----:B------:R-:W-:-:S00]  /*01a0*/  NOP ;  /* 0x0000000000007918 */ /* 0x000fc00000000000 */
        /* <DEDUP_REMOVED lines=13> */
.L_x_2:


//--------------------- .nv.shared.reserved.0     --------------------------
	.section	.nv.shared.reserved.0,"aw",@nobits
	.weak		__nv_reservedSMEM_offset_0_alias
	.size		__nv_reservedSMEM_offset_0_alias, 0, 64
	.other		__nv_reservedSMEM_offset_0_alias,@"STO_CUDA_RESERVED_SHARED STV_DEFAULT"
__nv_reservedSMEM_offset_0_alias:
	.zero		0
	.zero		64


//--------------------- .nv.constant0._Z6kernelPdS_i --------------------------
	.section	.nv.constant0._Z6kernelPdS_i,"a",@progbits
	.sectionflags	@""
	.align	4
.nv.constant0._Z6kernelPdS_i:
	.zero		916


//--------------------- SYMBOLS --------------------------

	.type		.nv.reservedSmem.offset0,@object
	.size		.nv.reservedSmem.offset0,0x4
